	.headerflags	@"EF_CUDA_TEXMODE_UNIFIED EF_CUDA_64BIT_ADDRESS EF_CUDA_ACCELERATORS EF_CUDA_SM90 EF_CUDA_VIRTUAL_SM(EF_CUDA_SM90)"
	.elftype	@"ET_EXEC"


//--------------------- .nv.info                  --------------------------
	.section	.nv.info,"",@"SHT_CUDA_INFO"
	.align	4


	//----- nvinfo : EIATTR_REGCOUNT
	.align		4
        /*0000*/ 	.byte	0x04, 0x2f
        /*0002*/ 	.short	(.L_1 - .L_0)
	.align		4
.L_0:
        /*0004*/ 	.word	index@(triton_poi_fused_clone_0)
        /*0008*/ 	.word	0x00000018


	//----- nvinfo : EIATTR_MIN_STACK_SIZE
	.align		4
.L_1:
        /*000c*/ 	.byte	0x04, 0x12
        /*000e*/ 	.short	(.L_3 - .L_2)
	.align		4
.L_2:
        /*0010*/ 	.word	index@(triton_poi_fused_clone_0)
        /*0014*/ 	.word	0x00000000


	//----- nvinfo : EIATTR_FRAME_SIZE
	.align		4
.L_3:
        /*0018*/ 	.byte	0x04, 0x11
        /*001a*/ 	.short	(.L_5 - .L_4)
	.align		4
.L_4:
        /*001c*/ 	.word	index@(triton_poi_fused_clone_0)
        /*0020*/ 	.word	0x00000000


	//----- nvinfo : EIATTR_MIN_STACK_SIZE
	.align		4
.L_5:
        /*0024*/ 	.byte	0x04, 0x12
        /*0026*/ 	.short	(.L_7 - .L_6)
	.align		4
.L_6:
        /*0028*/ 	.word	index@(triton_poi_fused_clone_0)
        /*002c*/ 	.word	0x00000000
.L_7:


//--------------------- .nv.info.triton_poi_fused_clone_0 --------------------------
	.section	.nv.info.triton_poi_fused_clone_0,"",@"SHT_CUDA_INFO"
	.sectionflags	@""
	.align	4


	//----- nvinfo : EIATTR_CUDA_API_VERSION
	.align		4
        /*0000*/ 	.byte	0x04, 0x37
        /*0002*/ 	.short	(.L_9 - .L_8)
.L_8:
        /*0004*/ 	.word	0x0000007c


	//----- nvinfo : EIATTR_KPARAM_INFO
	.align		4
.L_9:
        /*0008*/ 	.byte	0x04, 0x17
        /*000a*/ 	.short	(.L_11 - .L_10)
.L_10:
        /*000c*/ 	.word	0x00000000
        /*0010*/ 	.short	0x0003
        /*0012*/ 	.short	0x0014
        /*0014*/ 	.byte	0x00, 0xf0, 0x11, 0x00


	//----- nvinfo : EIATTR_KPARAM_INFO
	.align		4
.L_11:
        /*0018*/ 	.byte	0x04, 0x17
        /*001a*/ 	.short	(.L_13 - .L_12)
.L_12:
        /*001c*/ 	.word	0x00000000
        /*0020*/ 	.short	0x0002
        /*0022*/ 	.short	0x0010
        /*0024*/ 	.byte	0x00, 0xf0, 0x11, 0x00


	//----- nvinfo : EIATTR_KPARAM_INFO
	.align		4
.L_13:
        /*0028*/ 	.byte	0x04, 0x17
        /*002a*/ 	.short	(.L_15 - .L_14)
.L_14:
        /*002c*/ 	.word	0x00000000
        /*0030*/ 	.short	0x0001
        /*0032*/ 	.short	0x0008
        /*0034*/ 	.byte	0x00, 0xf4, 0x21, 0x00


	//----- nvinfo : EIATTR_KPARAM_INFO
	.align		4
.L_15:
        /*0038*/ 	.byte	0x04, 0x17
        /*003a*/ 	.short	(.L_17 - .L_16)
.L_16:
        /*003c*/ 	.word	0x00000000
        /*0040*/ 	.short	0x0000
        /*0042*/ 	.short	0x0000
        /*0044*/ 	.byte	0x00, 0xf4, 0x21, 0x00


	//----- nvinfo : EIATTR_SPARSE_MMA_MASK
	.align		4
.L_17:
        /*0048*/ 	.byte	0x03, 0x50
        /*004a*/ 	.short	0x0000


	//----- nvinfo : EIATTR_MAXREG_COUNT
	.align		4
        /*004c*/ 	.byte	0x03, 0x1b
        /*004e*/ 	.short	0x00ff


	//----- nvinfo : EIATTR_EXIT_INSTR_OFFSETS
	.align		4
        /*0050*/ 	.byte	0x04, 0x1c
        /*0052*/ 	.short	(.L_19 - .L_18)


	//   ....[0]....
.L_18:
        /*0054*/ 	.word	0x00000480


	//   ....[1]....
        /*0058*/ 	.word	0x00000550


	//----- nvinfo : EIATTR_REQNTID
	.align		4
.L_19:
        /*005c*/ 	.byte	0x04, 0x10
        /*005e*/ 	.short	(.L_21 - .L_20)
.L_20:
        /*0060*/ 	.word	0x00000020
        /*0064*/ 	.word	0x00000001
        /*0068*/ 	.word	0x00000001


	//----- nvinfo : EIATTR_CBANK_PARAM_SIZE
	.align		4
.L_21:
        /*006c*/ 	.byte	0x03, 0x19
        /*006e*/ 	.short	0x0018


	//----- nvinfo : EIATTR_PARAM_CBANK
	.align		4
        /*0070*/ 	.byte	0x04, 0x0a
        /*0072*/ 	.short	(.L_23 - .L_22)
	.align		4
.L_22:
        /*0074*/ 	.word	index@(.nv.constant0.triton_poi_fused_clone_0)
        /*0078*/ 	.short	0x0210
        /*007a*/ 	.short	0x0018


	//----- nvinfo : EIATTR_SW_WAR
	.align		4
.L_23:
        /*007c*/ 	.byte	0x04, 0x36
        /*007e*/ 	.short	(.L_25 - .L_24)
.L_24:
        /*0080*/ 	.word	0x00000008
.L_25:


//--------------------- .nv.callgraph             --------------------------
	.section	.nv.callgraph,"",@"SHT_CUDA_CALLGRAPH"
	.align	4
	.sectionentsize	8
	.align		4
        /*0000*/ 	.word	0x00000000
	.align		4
        /*0004*/ 	.word	0xffffffff
	.align		4
        /*0008*/ 	.word	0x00000000
	.align		4
        /*000c*/ 	.word	0xfffffffe
	.align		4
        /*0010*/ 	.word	0x00000000
	.align		4
        /*0014*/ 	.word	0xfffffffd
	.align		4
        /*0018*/ 	.word	0x00000000
	.align		4
        /*001c*/ 	.word	0xfffffffc


//--------------------- .text.triton_poi_fused_clone_0 --------------------------
	.section	.text.triton_poi_fused_clone_0,"ax",@progbits
	.sectionflags	@"SHF_BARRIERS=1"
	.align	128
        .global         triton_poi_fused_clone_0
        .type           triton_poi_fused_clone_0,@function
        .size           triton_poi_fused_clone_0,(.L_x_1 - triton_poi_fused_clone_0)
        .other          triton_poi_fused_clone_0,@"STO_CUDA_ENTRY STV_DEFAULT"
triton_poi_fused_clone_0:
.text.triton_poi_fused_clone_0:
[----:B------:R-:W0:Y:S01]  /*0000*/  LDC R1, c[0x0][0x28] ;  /* 0x00000a00ff017b82 */ /* 0x000e220000000800 */
[----:B------:R-:W1:Y:S07]  /*0010*/  S2R R12, SR_TID.X ;  /* 0x00000000000c7919 */ /* 0x000e6e0000002100 */
[----:B------:R-:W2:Y:S01]  /*0020*/  S2UR UR4, SR_CTAID.X ;  /* 0x00000000000479c3 */ /* 0x000ea20000002500 */
[----:B------:R-:W-:Y:S02]  /*0030*/  CS2R R14, SRZ ;  /* 0x00000000000e7805 */ /* 0x000fe4000001ff00 */
[----:B------:R-:W-:Y:S01]  /*0040*/  CS2R R20, SRZ ;  /* 0x0000000000147805 */ /* 0x000fe2000001ff00 */
[----:B------:R-:W3:Y:S01]  /*0050*/  S2R R0, SR_CTAID.Y ;  /* 0x0000000000007919 */ /* 0x000ee20000002600 */
[----:B------:R-:W-:-:S03]  /*0060*/  ULDC.64 UR8, c[0x0][0x208] ;  /* 0x0000820000087ab9 */ /* 0x000fc60000000a00 */
[----:B------:R-:W4:Y:S01]  /*0070*/  LDC.64 R8, c[0x0][0x210] ;  /* 0x00008400ff087b82 */ /* 0x000f220000000a00 */
[----:B--2---:R-:W-:Y:S01]  /*0080*/  USHF.L.U32 UR4, UR4, 0x2, URZ ;  /* 0x0000000204047899 */ /* 0x004fe2000800063f */
[----:B-1----:R-:W-:Y:S02]  /*0090*/  SHF.R.U32.HI R11, RZ, 0x1, R12 ;  /* 0x00000001ff0b7819 */ /* 0x002fe4000001160c */
[----:B------:R-:W-:Y:S01]  /*00a0*/  LOP3.LUT R10, R12, 0x1, RZ, 0xc0, !PT ;  /* 0x000000010c0a7812 */ /* 0x000fe200078ec0ff */
[----:B---3--:R-:W-:Y:S01]  /*00b0*/  IMAD.SHL.U32 R0, R0, 0x10, RZ ;  /* 0x0000001000007824 */ /* 0x008fe200078e00ff */
[----:B------:R-:W-:Y:S02]  /*00c0*/  SGXT.U32 R11, R11, 0x4 ;  /* 0x000000040b0b781a */ /* 0x000fe40000000000 */
[----:B------:R-:W-:Y:S02]  /*00d0*/  LEA R3, R10, UR4, 0x1 ;  /* 0x000000040a037c11 */ /* 0x000fe4000f8e08ff */
[----:B------:R-:W-:-:S02]  /*00e0*/  LOP3.LUT R2, R0, R11, RZ, 0xfc, !PT ;  /* 0x0000000b00027212 */ /* 0x000fc400078efcff */
[----:B------:R-:W-:-:S03]  /*00f0*/  ISETP.GE.AND P0, PT, R3, 0x4, PT ;  /* 0x000000040300780c */ /* 0x000fc60003f06270 */
[C---:B------:R-:W-:Y:S01]  /*0100*/  IMAD R13, R2.reuse, 0x10, R3 ;  /* 0x00000010020d7824 */ /* 0x040fe200078e0203 */
[----:B------:R-:W-:-:S03]  /*0110*/  ISETP.LT.AND P0, PT, R2, 0x10, !P0 ;  /* 0x000000100200780c */ /* 0x000fc60004701270 */
[C---:B------:R-:W-:Y:S02]  /*0120*/  VIADD R5, R13.reuse, 0x4 ;  /* 0x000000040d057836 */ /* 0x040fe40000000000 */
[----:B----4-:R-:W-:-:S04]  /*0130*/  IMAD.WIDE R2, R13, 0x4, R8 ;  /* 0x000000040d027825 */ /* 0x010fc800078e0208 */
[----:B------:R-:W-:Y:S01]  /*0140*/  IMAD.WIDE R4, R5, 0x4, R8 ;  /* 0x0000000405047825 */ /* 0x000fe200078e0208 */
[----:B------:R-:W-:-:S03]  /*0150*/  CS2R R18, SRZ ;  /* 0x0000000000127805 */ /* 0x000fc6000001ff00 */
[----:B------:R-:W-:Y:S01]  /*0160*/  VIADD R7, R13, 0x8 ;  /* 0x000000080d077836 */ /* 0x000fe20000000000 */
[----:B------:R-:W2:Y:S04]  /*0170*/  @P0 LDG.E.EL.64 R14, desc[UR8][R2.64] ;  /* 0x00000008020e0981 */ /* 0x000ea8000c2e1b00 */
[----:B------:R-:W2:Y:S01]  /*0180*/  @P0 LDG.E.EL.64 R20, desc[UR8][R4.64] ;  /* 0x0000000804140981 */ /* 0x000ea2000c2e1b00 */
[----:B------:R-:W-:Y:S01]  /*0190*/  IMAD.WIDE R6, R7, 0x4, R8 ;  /* 0x0000000407067825 */ /* 0x000fe200078e0208 */
[----:B------:R-:W-:-:S03]  /*01a0*/  CS2R R16, SRZ ;  /* 0x0000000000107805 */ /* 0x000fc6000001ff00 */
[----:B------:R-:W-:Y:S01]  /*01b0*/  VIADD R13, R13, 0xc ;  /* 0x0000000c0d0d7836 */ /* 0x000fe20000000000 */
[----:B------:R1:W3:Y:S03]  /*01c0*/  @P0 LDG.E.EL.64 R18, desc[UR8][R6.64] ;  /* 0x0000000806120981 */ /* 0x0002e6000c2e1b00 */
[----:B------:R-:W-:-:S05]  /*01d0*/  IMAD.WIDE R8, R13, 0x4, R8 ;  /* 0x000000040d087825 */ /* 0x000fca00078e0208 */
[----:B------:R4:W5:Y:S01]  /*01e0*/  @P0 LDG.E.EL.64 R16, desc[UR8][R8.64] ;  /* 0x0000000808100981 */ /* 0x000962000c2e1b00 */
[----:B------:R-:W4:Y:S01]  /*01f0*/  S2UR UR6, SR_CgaCtaId ;  /* 0x00000000000679c3 */ /* 0x000f220000008800 */
[----:B------:R-:W-:Y:S01]  /*0200*/  UMOV UR5, 0x400 ;  /* 0x0000040000057882 */ /* 0x000fe20000000000 */
[----:B-1----:R-:W-:Y:S01]  /*0210*/  IMAD.SHL.U32 R6, R10, 0x20, RZ ;  /* 0x000000200a067824 */ /* 0x002fe200078e00ff */
[----:B------:R-:W-:Y:S01]  /*0220*/  SHF.R.U32.HI R2, RZ, 0x3, R12 ;  /* 0x00000003ff027819 */ /* 0x000fe2000001160c */
[C---:B------:R-:W-:Y:S02]  /*0230*/  IMAD.SHL.U32 R3, R12.reuse, 0x2, RZ ;  /* 0x000000020c037824 */ /* 0x040fe400078e00ff */
[----:B------:R-:W-:Y:S01]  /*0240*/  IMAD.SHL.U32 R5, R12, 0x8, RZ ;  /* 0x000000080c057824 */ /* 0x000fe200078e00ff */
[----:B------:R-:W-:Y:S02]  /*0250*/  LOP3.LUT R11, R6, R11, RZ, 0xfc, !PT ;  /* 0x0000000b060b7212 */ /* 0x000fe400078efcff */
[----:B------:R-:W-:-:S02]  /*0260*/  LOP3.LUT R0, R0, 0xe, R3, 0xf8, !PT ;  /* 0x0000000e00007812 */ /* 0x000fc400078ef803 */
[----:B------:R-:W-:Y:S02]  /*0270*/  SGXT.U32 R2, R2, 0x2 ;  /* 0x000000020202781a */ /* 0x000fe40000000000 */
[----:B------:R-:W-:Y:S02]  /*0280*/  LOP3.LUT R5, R5, 0xf8, RZ, 0xc0, !PT ;  /* 0x000000f805057812 */ /* 0x000fe400078ec0ff */
[----:B------:R-:W-:Y:S02]  /*0290*/  LOP3.LUT R4, R2, UR4, RZ, 0xfc, !PT ;  /* 0x0000000402047c12 */ /* 0x000fe4000f8efcff */
[----:B------:R-:W-:Y:S01]  /*02a0*/  LOP3.LUT R2, R12, 0x18, RZ, 0xc0, !PT ;  /* 0x000000180c027812 */ /* 0x000fe200078ec0ff */
[----:B0---4-:R-:W-:-:S06]  /*02b0*/  UPRMT UR5, UR6, 0x654, UR5 ;  /* 0x0000065406057896 */ /* 0x011fcc0008000005 */
[----:B------:R-:W-:Y:S02]  /*02c0*/  LEA R10, R10, UR5, 0x4 ;  /* 0x000000050a0a7c11 */ /* 0x000fe4000f8e20ff */
[----:B------:R-:W-:Y:S02]  /*02d0*/  LEA.HI R6, R6, UR5, RZ, 0x1f ;  /* 0x0000000506067c11 */ /* 0x000fe4000f8ff8ff */
[----:B------:R-:W-:Y:S01]  /*02e0*/  IADD3 R8, R5, UR5, R2 ;  /* 0x0000000505087c10 */ /* 0x000fe2000fffe002 */
[C---:B------:R-:W-:Y:S02]  /*02f0*/  IMAD R3, R11.reuse, 0x4, R10 ;  /* 0x000000040b037824 */ /* 0x040fe400078e020a */
[----:B------:R-:W-:Y:S01]  /*0300*/  IMAD R6, R11, 0x4, R6 ;  /* 0x000000040b067824 */ /* 0x000fe200078e0206 */
[----:B--2---:R-:W-:Y:S02]  /*0310*/  FSETP.GT.AND P1, PT, R20, R14, PT ;  /* 0x0000000e1400720b */ /* 0x004fe40003f24000 */
[----:B------:R-:W-:-:S02]  /*0320*/  FSETP.GT.AND P2, PT, R21, R15, PT ;  /* 0x0000000f1500720b */ /* 0x000fc40003f44000 */
[----:B------:R-:W-:Y:S02]  /*0330*/  FSETP.NAN.AND P3, PT, R20, R20, PT ;  /* 0x000000141400720b */ /* 0x000fe40003f68000 */
[----:B---3--:R-:W-:Y:S02]  /*0340*/  FSETP.NAN.AND P0, PT, R18, R18, PT ;  /* 0x000000121200720b */ /* 0x008fe40003f08000 */
[----:B------:R-:W-:-:S05]  /*0350*/  FSETP.NAN.AND P4, PT, R21, R21, PT ;  /* 0x000000151500720b */ /* 0x000fca0003f88000 */
[----:B------:R-:W-:Y:S02]  /*0360*/  @!P1 FSEL R20, R20, R14, P3 ;  /* 0x0000000e14149208 */ /* 0x000fe40001800000 */
[----:B------:R-:W-:Y:S02]  /*0370*/  @!P2 FSEL R21, R21, R15, P4 ;  /* 0x0000000f1515a208 */ /* 0x000fe40002000000 */
[----:B------:R-:W-:Y:S02]  /*0380*/  FSETP.NAN.AND P2, PT, R19, R19, PT ;  /* 0x000000131300720b */ /* 0x000fe40003f48000 */
[----:B------:R-:W-:Y:S02]  /*0390*/  FSETP.GEU.AND P1, PT, R20, R18, PT ;  /* 0x000000121400720b */ /* 0x000fe40003f2e000 */
[----:B-----5:R-:W-:Y:S02]  /*03a0*/  FSETP.NAN.AND P3, PT, R16, R16, PT ;  /* 0x000000101000720b */ /* 0x020fe40003f68000 */
[----:B------:R-:W-:-:S02]  /*03b0*/  @!P0 FSEL R18, R18, R20, !P1 ;  /* 0x0000001412128208 */ /* 0x000fc40004800000 */
[----:B------:R-:W-:Y:S02]  /*03c0*/  FSETP.NAN.AND P1, PT, R17, R17, PT ;  /* 0x000000111100720b */ /* 0x000fe40003f28000 */
[----:B------:R-:W-:Y:S02]  /*03d0*/  FSETP.GEU.AND P0, PT, R21, R19, PT ;  /* 0x000000131500720b */ /* 0x000fe40003f0e000 */
[----:B------:R-:W-:Y:S02]  /*03e0*/  FSETP.GEU.AND P4, PT, R18, R16, PT ;  /* 0x000000101200720b */ /* 0x000fe40003f8e000 */
[----:B------:R-:W-:Y:S02]  /*03f0*/  @!P2 FSEL R19, R19, R21, !P0 ;  /* 0x000000151313a208 */ /* 0x000fe40004000000 */
[----:B------:R-:W-:Y:S02]  /*0400*/  ISETP.GE.AND P0, PT, R4, 0x4, PT ;  /* 0x000000040400780c */ /* 0x000fe40003f06270 */
[----:B------:R-:W-:-:S02]  /*0410*/  FSETP.GEU.AND P2, PT, R19, R17, PT ;  /* 0x000000111300720b */ /* 0x000fc40003f4e000 */
[----:B------:R-:W-:Y:S02]  /*0420*/  @!P3 SEL R16, R16, R18, !P4 ;  /* 0x000000121010b207 */ /* 0x000fe40006000000 */
[----:B------:R-:W-:Y:S02]  /*0430*/  @!P1 SEL R17, R17, R19, !P2 ;  /* 0x0000001311119207 */ /* 0x000fe40005000000 */
[----:B------:R-:W-:Y:S01]  /*0440*/  ISETP.LT.AND P0, PT, R0, 0x10, !P0 ;  /* 0x000000100000780c */ /* 0x000fe20004701270 */
[----:B------:R0:W-:Y:S04]  /*0450*/  STS [R3], R16 ;  /* 0x0000001003007388 */ /* 0x0001e80000000800 */
[----:B------:R0:W-:Y:S01]  /*0460*/  STS [R6+0x48], R17 ;  /* 0x0000481106007388 */ /* 0x0001e20000000800 */
[----:B------:R-:W-:Y:S07]  /*0470*/  BAR.SYNC.DEFER_BLOCKING 0x0 ;  /* 0x0000000000007b1d */ /* 0x000fee0000010000 */
[----:B0-----:R-:W-:Y:S05]  /*0480*/  @!P0 EXIT ;  /* 0x000000000000894d */ /* 0x001fea0003800000 */
[----:B------:R-:W0:Y:S01]  /*0490*/  LDS.64 R8, [R8] ;  /* 0x0000000008087984 */ /* 0x000e220000000a00 */
[----:B------:R-:W-:Y:S01]  /*04a0*/  SHF.R.S32.HI R5, RZ, 0x1f, R0 ;  /* 0x0000001fff057819 */ /* 0x000fe20000011400 */
[----:B------:R-:W1:Y:S03]  /*04b0*/  LDC.64 R2, c[0x0][0x218] ;  /* 0x00008600ff027b82 */ /* 0x000e660000000a00 */
[----:B------:R-:W-:-:S04]  /*04c0*/  LEA.HI R5, R5, R0, RZ, 0x2 ;  /* 0x0000000005057211 */ /* 0x000fc800078f10ff */
[C---:B------:R-:W-:Y:S01]  /*04d0*/  LOP3.LUT R7, R5.reuse, 0xfffffffc, RZ, 0xc0, !PT ;  /* 0xfffffffc05077812 */ /* 0x040fe200078ec0ff */
[----:B------:R-:W-:-:S04]  /*04e0*/  IMAD.SHL.U32 R5, R5, 0x4, RZ ;  /* 0x0000000405057824 */ /* 0x000fc800078e00ff */
[----:B------:R-:W-:Y:S01]  /*04f0*/  IMAD.IADD R7, R0, 0x1, -R7 ;  /* 0x0000000100077824 */ /* 0x000fe200078e0a07 */
[----:B------:R-:W-:-:S03]  /*0500*/  LOP3.LUT R0, R5, 0xfffffff0, RZ, 0xc0, !PT ;  /* 0xfffffff005007812 */ /* 0x000fc600078ec0ff */
[----:B------:R-:W-:-:S04]  /*0510*/  IMAD R7, R4, 0x4, R7 ;  /* 0x0000000404077824 */ /* 0x000fc800078e0207 */
[----:B------:R-:W-:-:S04]  /*0520*/  IMAD.IADD R7, R7, 0x1, R0 ;  /* 0x0000000107077824 */ /* 0x000fc800078e0200 */
[----:B-1----:R-:W-:-:S05]  /*0530*/  IMAD.WIDE R2, R7, 0x4, R2 ;  /* 0x0000000407027825 */ /* 0x002fca00078e0202 */
[----:B0-----:R-:W-:Y:S01]  /*0540*/  STG.E.64 desc[UR8][R2.64], R8 ;  /* 0x0000000802007986 */ /* 0x001fe2000c101b08 */
[----:B------:R-:W-:Y:S05]  /*0550*/  EXIT ;  /* 0x000000000000794d */ /* 0x000fea0003800000 */
.L_x_0:
[----:B------:R-:W-:-:S00]  /*0560*/  BRA `(.L_x_0) ;  /* 0xfffffffc00fc7947 */ /* 0x000fc0000383ffff */
[----:B------:R-:W-:-:S00]  /*0570*/  NOP ;  /* 0x0000000000007918 */ /* 0x000fc00000000000 */
        /* <DEDUP_REMOVED lines=8> */
.L_x_1:


//--------------------- .nv.shared.triton_poi_fused_clone_0 --------------------------
	.section	.nv.shared.triton_poi_fused_clone_0,"aw",@nobits
	.sectionflags	@""
	.align	16
	.zero		1024


//--------------------- .nv.constant0.triton_poi_fused_clone_0 --------------------------
	.section	.nv.constant0.triton_poi_fused_clone_0,"a",@progbits
	.sectionflags	@""
	.align	4
.nv.constant0.triton_poi_fused_clone_0:
	.zero		552
